//
// Generated by NVIDIA NVVM Compiler
//
// Compiler Build ID: CL-36424714
// Cuda compilation tools, release 13.0, V13.0.88
// Based on NVVM 20.0.0
//

.version 9.0
.target sm_100
.address_size 64

	// .globl	_Z6changeP8particle
.extern .func  (.param .b32 func_retval0) vprintf
(
	.param .b64 vprintf_param_0,
	.param .b64 vprintf_param_1
)
;
.global .align 1 .b8 $str[13] = {119, 101, 105, 103, 104, 116, 58, 32, 37, 102, 32, 10};

.visible .entry _Z6changeP8particle(
	.param .u64 .ptr .align 1 _Z6changeP8particle_param_0
)
{
	.reg .b32 	%r<2>;
	.reg .b64 	%rd<5>;

	ld.param.u64 	%rd1, [_Z6changeP8particle_param_0];
	cvta.to.global.u64 	%rd2, %rd1;
	ld.global.u64 	%rd3, [%rd2+8];
	cvta.to.global.u64 	%rd4, %rd3;
	mov.b32 	%r1, 1151803392;
	st.global.u32 	[%rd4], %r1;
	ret;

}
	// .globl	_Z5blesdv
.visible .entry _Z5blesdv()
{
	.local .align 8 .b8 	__local_depot1[8];
	.reg .b64 	%SP;
	.reg .b64 	%SPL;
	.reg .b32 	%r<3>;
	.reg .b64 	%rd<6>;

	mov.u64 	%SPL, __local_depot1;
	cvta.local.u64 	%SP, %SPL;
	add.u64 	%rd1, %SP, 0;
	add.u64 	%rd2, %SPL, 0;
	mov.b64 	%rd3, 4636666922610458624;
	st.local.u64 	[%rd2], %rd3;
	mov.u64 	%rd4, $str;
	cvta.global.u64 	%rd5, %rd4;
	{ // callseq 0, 0
	.param .b64 param0;
	st.param.b64 	[param0], %rd5;
	.param .b64 param1;
	st.param.b64 	[param1], %rd1;
	.param .b32 retval0;
	call.uni (retval0), 
	vprintf, 
	(
	param0, 
	param1
	);
	ld.param.b32 	%r1, [retval0];
	} // callseq 0
	ret;

}


// ===== COMPILED SASS (sm_100) =====

	.target	sm_100

	.elftype	@"ET_EXEC"


//--------------------- .note.nv.tkinfo           --------------------------
	.section	.note.nv.tkinfo,"",@"SHT_NOTE"
	.sectionflags	@"SHF_NOTE_NV_TKINFO"
	.tkinfo
        /*0018*/ 	.word	0x00000002
        /*0030*/ 	.string	""
        /*0030*/ 	.string	"ptxas"
        /*0030*/ 	.string	"Cuda compilation tools, release 13.0, V13.0.88"
        /*0030*/ 	.string	"Build cuda_13.0.r13.0/compiler.36424714_0"
        /*0030*/ 	.string	"-arch sm_100 -m 64 "



//--------------------- .note.nv.cuinfo           --------------------------
	.section	.note.nv.cuinfo,"",@"SHT_NOTE"
	.sectionflags	@"SHF_NOTE_NV_CUINFO"
        /*0018*/ 	.short	0x0002
        /*001a*/ 	.short	0x0064
        /*001c*/ 	.short	0x0082
	.zero		2


//--------------------- .nv.info                  --------------------------
	.section	.nv.info,"",@"SHT_CUDA_INFO"
	.align	4


	//----- nvinfo : EIATTR_REGCOUNT
	.align		4
        /*0000*/ 	.byte	0x04, 0x2f
        /*0002*/ 	.short	(.L_2 - .L_1)
	.align		4
.L_1:
        /*0004*/ 	.word	index@(_Z6changeP8particle)
        /*0008*/ 	.word	0x00000008


	//----- nvinfo : EIATTR_FRAME_SIZE
	.align		4
.L_2:
        /*000c*/ 	.byte	0x04, 0x11
        /*000e*/ 	.short	(.L_4 - .L_3)
	.align		4
.L_3:
        /*0010*/ 	.word	index@(_Z6changeP8particle)
        /*0014*/ 	.word	0x00000000


	//----- nvinfo : EIATTR_REGCOUNT
	.align		4
.L_4:
        /*0018*/ 	.byte	0x04, 0x2f
        /*001a*/ 	.short	(.L_6 - .L_5)
	.align		4
.L_5:
        /*001c*/ 	.word	index@(_Z5blesdv)
        /*0020*/ 	.word	0x00000018


	//----- nvinfo : EIATTR_FRAME_SIZE
	.align		4
.L_6:
        /*0024*/ 	.byte	0x04, 0x11
        /*0026*/ 	.short	(.L_8 - .L_7)
	.align		4
.L_7:
        /*0028*/ 	.word	index@(_Z5blesdv)
        /*002c*/ 	.word	0x00000008


	//----- nvinfo : EIATTR_MIN_STACK_SIZE
	.align		4
.L_8:
        /*0030*/ 	.byte	0x04, 0x12
        /*0032*/ 	.short	(.L_10 - .L_9)
	.align		4
.L_9:
        /*0034*/ 	.word	index@(_Z5blesdv)
        /*0038*/ 	.word	0x00000008


	//----- nvinfo : EIATTR_MIN_STACK_SIZE
	.align		4
.L_10:
        /*003c*/ 	.byte	0x04, 0x12
        /*003e*/ 	.short	(.L_12 - .L_11)
	.align		4
.L_11:
        /*0040*/ 	.word	index@(_Z6changeP8particle)
        /*0044*/ 	.word	0x00000000
.L_12:


//--------------------- .nv.compat                --------------------------
	.section	.nv.compat,"",@"SHT_CUDA_COMPAT_INFO"
	.align	4
        /*0000*/ 	.byte	0x02, 0x09, 0x00, 0x00, 0x02, 0x02, 0x01, 0x00, 0x02, 0x05, 0x05, 0x00, 0x03, 0x07, 0x01, 0x01
        /*0010*/ 	.byte	0x02, 0x03, 0x00, 0x00, 0x02, 0x06, 0x01, 0x00, 0x04, 0x0b, 0x08, 0x00, 0x09, 0x00, 0x00, 0x00
        /*0020*/ 	.byte	0x00, 0x00, 0x00, 0x00


//--------------------- .nv.info._Z5blesdv        --------------------------
	.section	.nv.info._Z5blesdv,"",@"SHT_CUDA_INFO"
	.sectionflags	@""
	.align	4


	//----- nvinfo : EIATTR_CUDA_API_VERSION
	.align		4
        /*0000*/ 	.byte	0x04, 0x37
        /*0002*/ 	.short	(.L_14 - .L_13)
.L_13:
        /*0004*/ 	.word	0x00000082


	//----- nvinfo : EIATTR_SPARSE_MMA_MASK
	.align		4
.L_14:
        /*0008*/ 	.byte	0x03, 0x50
        /*000a*/ 	.short	0x0000


	//----- nvinfo : EIATTR_MAXREG_COUNT
	.align		4
        /*000c*/ 	.byte	0x03, 0x1b
        /*000e*/ 	.short	0x00ff


	//----- nvinfo : EIATTR_EXTERNS
	.align		4
        /*0010*/ 	.byte	0x04, 0x0f
        /*0012*/ 	.short	(.L_16 - .L_15)


	//   ....[0]....
	.align		4
.L_15:
        /*0014*/ 	.word	index@(vprintf)


	//----- nvinfo : EIATTR_MERCURY_ISA_VERSION
	.align		4
.L_16:
        /*0018*/ 	.byte	0x03, 0x5f
        /*001a*/ 	.short	0x0101


	//----- nvinfo : EIATTR_VRC_CTA_INIT_COUNT
	.align		4
        /*001c*/ 	.byte	0x02, 0x4a
	.zero		1
	.zero		1


	//----- nvinfo : EIATTR_SYSCALL_OFFSETS
	.align		4
        /*0020*/ 	.byte	0x04, 0x46
        /*0022*/ 	.short	(.L_18 - .L_17)


	//   ....[0]....
.L_17:
        /*0024*/ 	.word	0x000000f0


	//----- nvinfo : EIATTR_EXIT_INSTR_OFFSETS
	.align		4
.L_18:
        /*0028*/ 	.byte	0x04, 0x1c
        /*002a*/ 	.short	(.L_20 - .L_19)


	//   ....[0]....
.L_19:
        /*002c*/ 	.word	0x00000100


	//----- nvinfo : EIATTR_SW_WAR
	.align		4
.L_20:
        /*0030*/ 	.byte	0x04, 0x36
        /*0032*/ 	.short	(.L_22 - .L_21)
.L_21:
        /*0034*/ 	.word	0x00000008
.L_22:


//--------------------- .nv.info._Z6changeP8particle --------------------------
	.section	.nv.info._Z6changeP8particle,"",@"SHT_CUDA_INFO"
	.sectionflags	@""
	.align	4


	//----- nvinfo : EIATTR_CUDA_API_VERSION
	.align		4
        /*0000*/ 	.byte	0x04, 0x37
        /*0002*/ 	.short	(.L_24 - .L_23)
.L_23:
        /*0004*/ 	.word	0x00000082


	//----- nvinfo : EIATTR_KPARAM_INFO
	.align		4
.L_24:
        /*0008*/ 	.byte	0x04, 0x17
        /*000a*/ 	.short	(.L_26 - .L_25)
.L_25:
        /*000c*/ 	.word	0x00000000
        /*0010*/ 	.short	0x0000
        /*0012*/ 	.short	0x0000
        /*0014*/ 	.byte	0x00, 0xf5, 0x21, 0x00


	//----- nvinfo : EIATTR_SPARSE_MMA_MASK
	.align		4
.L_26:
        /*0018*/ 	.byte	0x03, 0x50
        /*001a*/ 	.short	0x0000


	//----- nvinfo : EIATTR_MAXREG_COUNT
	.align		4
        /*001c*/ 	.byte	0x03, 0x1b
        /*001e*/ 	.short	0x00ff


	//----- nvinfo : EIATTR_MERCURY_ISA_VERSION
	.align		4
        /*0020*/ 	.byte	0x03, 0x5f
        /*0022*/ 	.short	0x0101


	//----- nvinfo : EIATTR_VRC_CTA_INIT_COUNT
	.align		4
        /*0024*/ 	.byte	0x02, 0x4a
	.zero		1
	.zero		1


	//----- nvinfo : EIATTR_EXIT_INSTR_OFFSETS
	.align		4
        /*0028*/ 	.byte	0x04, 0x1c
        /*002a*/ 	.short	(.L_28 - .L_27)


	//   ....[0]....
.L_27:
        /*002c*/ 	.word	0x00000060


	//----- nvinfo : EIATTR_CBANK_PARAM_SIZE
	.align		4
.L_28:
        /*0030*/ 	.byte	0x03, 0x19
        /*0032*/ 	.short	0x0008


	//----- nvinfo : EIATTR_PARAM_CBANK
	.align		4
        /*0034*/ 	.byte	0x04, 0x0a
        /*0036*/ 	.short	(.L_30 - .L_29)
	.align		4
.L_29:
        /*0038*/ 	.word	index@(.nv.constant0._Z6changeP8particle)
        /*003c*/ 	.short	0x0380
        /*003e*/ 	.short	0x0008


	//----- nvinfo : EIATTR_SW_WAR
	.align		4
.L_30:
        /*0040*/ 	.byte	0x04, 0x36
        /*0042*/ 	.short	(.L_32 - .L_31)
.L_31:
        /*0044*/ 	.word	0x00000008
.L_32:


//--------------------- .nv.callgraph             --------------------------
	.section	.nv.callgraph,"",@"SHT_CUDA_CALLGRAPH"
	.align	4
	.sectionentsize	8
	.align		4
        /*0000*/ 	.word	0x00000000
	.align		4
        /*0004*/ 	.word	0xffffffff
	.align		4
        /*0008*/ 	.word	index@(_Z5blesdv)
	.align		4
        /*000c*/ 	.word	index@(vprintf)
	.align		4
        /*0010*/ 	.word	0x00000000
	.align		4
        /*0014*/ 	.word	0xfffffffe
	.align		4
        /*0018*/ 	.word	0x00000000
	.align		4
        /*001c*/ 	.word	0xfffffffd
	.align		4
        /*0020*/ 	.word	0x00000000
	.align		4
        /*0024*/ 	.word	0xfffffffc


//--------------------- .nv.constant4             --------------------------
	.section	.nv.constant4,"a",@progbits
	.align	8
	.align		8
.nv.constant4:
        /*0000*/ 	.dword	vprintf
	.align		8
        /*0008*/ 	.dword	$str


//--------------------- .text._Z5blesdv           --------------------------
	.section	.text._Z5blesdv,"ax",@progbits
	.align	128
        .global         _Z5blesdv
        .type           _Z5blesdv,@function
        .size           _Z5blesdv,(.L_x_3 - _Z5blesdv)
        .other          _Z5blesdv,@"STO_CUDA_ENTRY STV_DEFAULT"
_Z5blesdv:
.text._Z5blesdv:
[----:B------:R-:W0:Y:S01]  /*0000*/  LDC R1, c[0x0][0x37c] ;  /* 0x0000df00ff017b82 */ /* 0x000e220000000800 */
[----:B------:R-:W-:Y:S02]  /*0010*/  HFMA2 R9, -RZ, RZ, 2.171875, -2 ;  /* 0x4058c000ff097431 */ /* 0x000fe400000001ff */
[----:B0-----:R-:W-:Y:S01]  /*0020*/  VIADD R1, R1, 0xfffffff8 ;  /* 0xfffffff801017836 */ /* 0x001fe20000000000 */
[----:B------:R-:W-:Y:S01]  /*0030*/  MOV R0, 0x0 ;  /* 0x0000000000007802 */ /* 0x000fe20000000f00 */
[----:B------:R-:W-:Y:S01]  /*0040*/  IMAD.MOV.U32 R8, RZ, RZ, 0x0 ;  /* 0x00000000ff087424 */ /* 0x000fe200078e00ff */
[----:B------:R-:W0:Y:S02]  /*0050*/  LDCU UR4, c[0x0][0x2f8] ;  /* 0x00005f00ff0477ac */ /* 0x000e240008000800 */
[----:B------:R1:W2:Y:S02]  /*0060*/  LDC.64 R2, c[0x4][R0] ;  /* 0x0100000000027b82 */ /* 0x0002a40000000a00 */
[----:B------:R1:W-:Y:S01]  /*0070*/  STL.64 [R1], R8 ;  /* 0x0000000801007387 */ /* 0x0003e20000100a00 */
[----:B------:R-:W3:Y:S01]  /*0080*/  LDCU.64 UR6, c[0x4][0x8] ;  /* 0x01000100ff0677ac */ /* 0x000ee20008000a00 */
[----:B------:R-:W4:Y:S01]  /*0090*/  LDCU UR5, c[0x0][0x2fc] ;  /* 0x00005f80ff0577ac */ /* 0x000f220008000800 */
[----:B0-----:R-:W-:Y:S01]  /*00a0*/  IADD3 R6, P0, PT, R1, UR4, RZ ;  /* 0x0000000401067c10 */ /* 0x001fe2000ff1e0ff */
[----:B---3--:R-:W-:Y:S01]  /*00b0*/  IMAD.U32 R4, RZ, RZ, UR6 ;  /* 0x00000006ff047e24 */ /* 0x008fe2000f8e00ff */
[----:B------:R-:W-:-:S03]  /*00c0*/  MOV R5, UR7 ;  /* 0x0000000700057c02 */ /* 0x000fc60008000f00 */
[----:B-1--4-:R-:W-:-:S08]  /*00d0*/  IMAD.X R7, RZ, RZ, UR5, P0 ;  /* 0x00000005ff077e24 */ /* 0x012fd000080e06ff */
[----:B------:R-:W-:-:S07]  /*00e0*/  LEPC R20, `(.L_x_0) ;  /* 0x000000001014794e */ /* 0x000fce0000000000 */
[----:B--2---:R-:W-:Y:S05]  /*00f0*/  CALL.ABS.NOINC R2 ;  /* 0x0000000002007343 */ /* 0x004fea0003c00000 */
.L_x_0:
[----:B------:R-:W-:Y:S05]  /*0100*/  EXIT ;  /* 0x000000000000794d */ /* 0x000fea0003800000 */
.L_x_1:
[----:B------:R-:W-:-:S00]  /*0110*/  BRA `(.L_x_1) ;  /* 0xfffffffc00fc7947 */ /* 0x000fc0000383ffff */
[----:B------:R-:W-:-:S00]  /*0120*/  NOP ;  /* 0x0000000000007918 */ /* 0x000fc00000000000 */
        /* <DEDUP_REMOVED lines=13> */
.L_x_3:


//--------------------- .text._Z6changeP8particle --------------------------
	.section	.text._Z6changeP8particle,"ax",@progbits
	.align	128
        .global         _Z6changeP8particle
        .type           _Z6changeP8particle,@function
        .size           _Z6changeP8particle,(.L_x_4 - _Z6changeP8particle)
        .other          _Z6changeP8particle,@"STO_CUDA_ENTRY STV_DEFAULT"
_Z6changeP8particle:
.text._Z6changeP8particle:
[----:B------:R-:W-:Y:S08]  /*0000*/  LDC R1, c[0x0][0x37c] ;  /* 0x0000df00ff017b82 */ /* 0x000ff00000000800 */
[----:B------:R-:W0:Y:S01]  /*0010*/  LDC.64 R2, c[0x0][0x380] ;  /* 0x0000e000ff027b82 */ /* 0x000e220000000a00 */
[----:B------:R-:W0:Y:S02]  /*0020*/  LDCU.64 UR4, c[0x0][0x358] ;  /* 0x00006b00ff0477ac */ /* 0x000e240008000a00 */
[----:B0-----:R-:W2:Y:S01]  /*0030*/  LDG.E.64 R2, desc[UR4][R2.64+0x8] ;  /* 0x0000080402027981 */ /* 0x001ea2000c1e1b00 */
[----:B------:R-:W-:-:S05]  /*0040*/  HFMA2 R5, -RZ, RZ, 4.65234375, 0.0078125 ;  /* 0x44a72000ff057431 */ /* 0x000fca00000001ff */
[----:B--2---:R-:W-:Y:S01]  /*0050*/  STG.E desc[UR4][R2.64], R5 ;  /* 0x0000000502007986 */ /* 0x004fe2000c101904 */
[----:B------:R-:W-:Y:S05]  /*0060*/  EXIT ;  /* 0x000000000000794d */ /* 0x000fea0003800000 */
.L_x_2:
        /* <DEDUP_REMOVED lines=9> */
.L_x_4:


//--------------------- .nv.global.init           --------------------------
	.section	.nv.global.init,"aw",@progbits
.nv.global.init:
	.type		$str,@object
	.size		$str,(.L_0 - $str)
$str:
        /*0000*/ 	.byte	0x77, 0x65, 0x69, 0x67, 0x68, 0x74, 0x3a, 0x20, 0x25, 0x66, 0x20, 0x0a, 0x00
.L_0:


//--------------------- .nv.shared.reserved.0     --------------------------
	.section	.nv.shared.reserved.0,"aw",@nobits
	.weak		__nv_reservedSMEM_offset_0_alias
	.size		__nv_reservedSMEM_offset_0_alias, 0, 64
	.other		__nv_reservedSMEM_offset_0_alias,@"STO_CUDA_RESERVED_SHARED STV_DEFAULT"
__nv_reservedSMEM_offset_0_alias:
	.zero		0
	.zero		64


//--------------------- .nv.constant0._Z5blesdv   --------------------------
	.section	.nv.constant0._Z5blesdv,"a",@progbits
	.sectionflags	@""
	.align	4
.nv.constant0._Z5blesdv:
	.zero		896


//--------------------- .nv.constant0._Z6changeP8particle --------------------------
	.section	.nv.constant0._Z6changeP8particle,"a",@progbits
	.sectionflags	@""
	.align	4
.nv.constant0._Z6changeP8particle:
	.zero		904


//--------------------- SYMBOLS --------------------------

	.type		.nv.reservedSmem.offset0,@object
	.size		.nv.reservedSmem.offset0,0x4
	.type		vprintf,@function
